//
// Generated by NVIDIA NVVM Compiler
//
// Compiler Build ID: CL-36424714
// Cuda compilation tools, release 13.0, V13.0.88
// Based on NVVM 20.0.0
//

.version 9.0
.target sm_100
.address_size 64

	// .globl	_Z15spmv_csr_kerneliPiS_PfS0_S0_
// _ZZ15spmv_csr_kerneliPiS_PfS0_S0_E4vals has been demoted

.visible .entry _Z15spmv_csr_kerneliPiS_PfS0_S0_(
	.param .u32 _Z15spmv_csr_kerneliPiS_PfS0_S0__param_0,
	.param .u64 .ptr .align 1 _Z15spmv_csr_kerneliPiS_PfS0_S0__param_1,
	.param .u64 .ptr .align 1 _Z15spmv_csr_kerneliPiS_PfS0_S0__param_2,
	.param .u64 .ptr .align 1 _Z15spmv_csr_kerneliPiS_PfS0_S0__param_3,
	.param .u64 .ptr .align 1 _Z15spmv_csr_kerneliPiS_PfS0_S0__param_4,
	.param .u64 .ptr .align 1 _Z15spmv_csr_kerneliPiS_PfS0_S0__param_5
)
{
	.reg .pred 	%p<16>;
	.reg .b32 	%r<76>;
	.reg .b32 	%f<128>;
	.reg .b64 	%rd<87>;
	// demoted variable
	.shared .align 4 .b8 _ZZ15spmv_csr_kerneliPiS_PfS0_S0_E4vals[4096];
	ld.param.u32 	%r27, [_Z15spmv_csr_kerneliPiS_PfS0_S0__param_0];
	ld.param.u64 	%rd6, [_Z15spmv_csr_kerneliPiS_PfS0_S0__param_1];
	ld.param.u64 	%rd8, [_Z15spmv_csr_kerneliPiS_PfS0_S0__param_2];
	ld.param.u64 	%rd9, [_Z15spmv_csr_kerneliPiS_PfS0_S0__param_3];
	ld.param.u64 	%rd10, [_Z15spmv_csr_kerneliPiS_PfS0_S0__param_4];
	ld.param.u64 	%rd7, [_Z15spmv_csr_kerneliPiS_PfS0_S0__param_5];
	cvta.to.global.u64 	%rd1, %rd10;
	cvta.to.global.u64 	%rd2, %rd8;
	cvta.to.global.u64 	%rd3, %rd9;
	mov.u32 	%r1, %tid.x;
	and.b32  	%r2, %r1, 31;
	mov.u32 	%r28, %ctaid.x;
	mov.u32 	%r29, %ntid.x;
	mad.lo.s32 	%r30, %r28, %r29, %r1;
	shr.u32 	%r3, %r30, 5;
	setp.ge.s32 	%p1, %r3, %r27;
	@%p1 bra 	$L__BB0_20;
	cvta.to.global.u64 	%rd11, %rd6;
	mul.wide.u32 	%rd12, %r3, 4;
	add.s64 	%rd13, %rd11, %rd12;
	ld.global.u32 	%r4, [%rd13];
	ld.global.u32 	%r5, [%rd13+4];
	add.s32 	%r71, %r4, %r2;
	setp.ge.s32 	%p2, %r71, %r5;
	mov.f32 	%f127, 0f00000000;
	@%p2 bra 	$L__BB0_14;
	add.s32 	%r31, %r71, 32;
	max.s32 	%r32, %r5, %r31;
	not.b32 	%r33, %r4;
	add.s32 	%r34, %r32, %r33;
	sub.s32 	%r35, %r34, %r2;
	shr.u32 	%r36, %r35, 5;
	add.s32 	%r7, %r36, 1;
	and.b32  	%r8, %r7, 15;
	setp.lt.u32 	%p3, %r35, 480;
	mov.f32 	%f127, 0f00000000;
	@%p3 bra 	$L__BB0_5;
	and.b32  	%r37, %r7, 268435440;
	neg.s32 	%r69, %r37;
	add.s64 	%rd4, %rd3, 1024;
	add.s64 	%rd5, %rd2, 1024;
	mov.f32 	%f127, 0f00000000;
$L__BB0_4:
	.pragma "nounroll";
	mul.wide.s32 	%rd14, %r71, 4;
	add.s64 	%rd15, %rd4, %rd14;
	add.s64 	%rd16, %rd5, %rd14;
	ld.global.f32 	%f18, [%rd15+-1024];
	ld.global.u32 	%r38, [%rd16+-1024];
	mul.wide.s32 	%rd17, %r38, 4;
	add.s64 	%rd18, %rd1, %rd17;
	ld.global.f32 	%f19, [%rd18];
	fma.rn.f32 	%f20, %f18, %f19, %f127;
	ld.global.f32 	%f21, [%rd15+-896];
	ld.global.u32 	%r39, [%rd16+-896];
	mul.wide.s32 	%rd19, %r39, 4;
	add.s64 	%rd20, %rd1, %rd19;
	ld.global.f32 	%f22, [%rd20];
	fma.rn.f32 	%f23, %f21, %f22, %f20;
	ld.global.f32 	%f24, [%rd15+-768];
	ld.global.u32 	%r40, [%rd16+-768];
	mul.wide.s32 	%rd21, %r40, 4;
	add.s64 	%rd22, %rd1, %rd21;
	ld.global.f32 	%f25, [%rd22];
	fma.rn.f32 	%f26, %f24, %f25, %f23;
	ld.global.f32 	%f27, [%rd15+-640];
	ld.global.u32 	%r41, [%rd16+-640];
	mul.wide.s32 	%rd23, %r41, 4;
	add.s64 	%rd24, %rd1, %rd23;
	ld.global.f32 	%f28, [%rd24];
	fma.rn.f32 	%f29, %f27, %f28, %f26;
	ld.global.f32 	%f30, [%rd15+-512];
	ld.global.u32 	%r42, [%rd16+-512];
	mul.wide.s32 	%rd25, %r42, 4;
	add.s64 	%rd26, %rd1, %rd25;
	ld.global.f32 	%f31, [%rd26];
	fma.rn.f32 	%f32, %f30, %f31, %f29;
	ld.global.f32 	%f33, [%rd15+-384];
	ld.global.u32 	%r43, [%rd16+-384];
	mul.wide.s32 	%rd27, %r43, 4;
	add.s64 	%rd28, %rd1, %rd27;
	ld.global.f32 	%f34, [%rd28];
	fma.rn.f32 	%f35, %f33, %f34, %f32;
	ld.global.f32 	%f36, [%rd15+-256];
	ld.global.u32 	%r44, [%rd16+-256];
	mul.wide.s32 	%rd29, %r44, 4;
	add.s64 	%rd30, %rd1, %rd29;
	ld.global.f32 	%f37, [%rd30];
	fma.rn.f32 	%f38, %f36, %f37, %f35;
	ld.global.f32 	%f39, [%rd15+-128];
	ld.global.u32 	%r45, [%rd16+-128];
	mul.wide.s32 	%rd31, %r45, 4;
	add.s64 	%rd32, %rd1, %rd31;
	ld.global.f32 	%f40, [%rd32];
	fma.rn.f32 	%f41, %f39, %f40, %f38;
	ld.global.f32 	%f42, [%rd15];
	ld.global.u32 	%r46, [%rd16];
	mul.wide.s32 	%rd33, %r46, 4;
	add.s64 	%rd34, %rd1, %rd33;
	ld.global.f32 	%f43, [%rd34];
	fma.rn.f32 	%f44, %f42, %f43, %f41;
	ld.global.f32 	%f45, [%rd15+128];
	ld.global.u32 	%r47, [%rd16+128];
	mul.wide.s32 	%rd35, %r47, 4;
	add.s64 	%rd36, %rd1, %rd35;
	ld.global.f32 	%f46, [%rd36];
	fma.rn.f32 	%f47, %f45, %f46, %f44;
	ld.global.f32 	%f48, [%rd15+256];
	ld.global.u32 	%r48, [%rd16+256];
	mul.wide.s32 	%rd37, %r48, 4;
	add.s64 	%rd38, %rd1, %rd37;
	ld.global.f32 	%f49, [%rd38];
	fma.rn.f32 	%f50, %f48, %f49, %f47;
	ld.global.f32 	%f51, [%rd15+384];
	ld.global.u32 	%r49, [%rd16+384];
	mul.wide.s32 	%rd39, %r49, 4;
	add.s64 	%rd40, %rd1, %rd39;
	ld.global.f32 	%f52, [%rd40];
	fma.rn.f32 	%f53, %f51, %f52, %f50;
	ld.global.f32 	%f54, [%rd15+512];
	ld.global.u32 	%r50, [%rd16+512];
	mul.wide.s32 	%rd41, %r50, 4;
	add.s64 	%rd42, %rd1, %rd41;
	ld.global.f32 	%f55, [%rd42];
	fma.rn.f32 	%f56, %f54, %f55, %f53;
	ld.global.f32 	%f57, [%rd15+640];
	ld.global.u32 	%r51, [%rd16+640];
	mul.wide.s32 	%rd43, %r51, 4;
	add.s64 	%rd44, %rd1, %rd43;
	ld.global.f32 	%f58, [%rd44];
	fma.rn.f32 	%f59, %f57, %f58, %f56;
	ld.global.f32 	%f60, [%rd15+768];
	ld.global.u32 	%r52, [%rd16+768];
	mul.wide.s32 	%rd45, %r52, 4;
	add.s64 	%rd46, %rd1, %rd45;
	ld.global.f32 	%f61, [%rd46];
	fma.rn.f32 	%f62, %f60, %f61, %f59;
	ld.global.f32 	%f63, [%rd15+896];
	ld.global.u32 	%r53, [%rd16+896];
	mul.wide.s32 	%rd47, %r53, 4;
	add.s64 	%rd48, %rd1, %rd47;
	ld.global.f32 	%f64, [%rd48];
	fma.rn.f32 	%f127, %f63, %f64, %f62;
	add.s32 	%r71, %r71, 512;
	add.s32 	%r69, %r69, 16;
	setp.ne.s32 	%p4, %r69, 0;
	@%p4 bra 	$L__BB0_4;
$L__BB0_5:
	setp.eq.s32 	%p5, %r8, 0;
	@%p5 bra 	$L__BB0_14;
	and.b32  	%r15, %r7, 7;
	setp.lt.u32 	%p6, %r8, 8;
	@%p6 bra 	$L__BB0_8;
	mul.wide.s32 	%rd49, %r71, 4;
	add.s64 	%rd50, %rd3, %rd49;
	ld.global.f32 	%f66, [%rd50];
	add.s64 	%rd51, %rd2, %rd49;
	ld.global.u32 	%r54, [%rd51];
	mul.wide.s32 	%rd52, %r54, 4;
	add.s64 	%rd53, %rd1, %rd52;
	ld.global.f32 	%f67, [%rd53];
	fma.rn.f32 	%f68, %f66, %f67, %f127;
	ld.global.f32 	%f69, [%rd50+128];
	ld.global.u32 	%r55, [%rd51+128];
	mul.wide.s32 	%rd54, %r55, 4;
	add.s64 	%rd55, %rd1, %rd54;
	ld.global.f32 	%f70, [%rd55];
	fma.rn.f32 	%f71, %f69, %f70, %f68;
	ld.global.f32 	%f72, [%rd50+256];
	ld.global.u32 	%r56, [%rd51+256];
	mul.wide.s32 	%rd56, %r56, 4;
	add.s64 	%rd57, %rd1, %rd56;
	ld.global.f32 	%f73, [%rd57];
	fma.rn.f32 	%f74, %f72, %f73, %f71;
	ld.global.f32 	%f75, [%rd50+384];
	ld.global.u32 	%r57, [%rd51+384];
	mul.wide.s32 	%rd58, %r57, 4;
	add.s64 	%rd59, %rd1, %rd58;
	ld.global.f32 	%f76, [%rd59];
	fma.rn.f32 	%f77, %f75, %f76, %f74;
	ld.global.f32 	%f78, [%rd50+512];
	ld.global.u32 	%r58, [%rd51+512];
	mul.wide.s32 	%rd60, %r58, 4;
	add.s64 	%rd61, %rd1, %rd60;
	ld.global.f32 	%f79, [%rd61];
	fma.rn.f32 	%f80, %f78, %f79, %f77;
	ld.global.f32 	%f81, [%rd50+640];
	ld.global.u32 	%r59, [%rd51+640];
	mul.wide.s32 	%rd62, %r59, 4;
	add.s64 	%rd63, %rd1, %rd62;
	ld.global.f32 	%f82, [%rd63];
	fma.rn.f32 	%f83, %f81, %f82, %f80;
	ld.global.f32 	%f84, [%rd50+768];
	ld.global.u32 	%r60, [%rd51+768];
	mul.wide.s32 	%rd64, %r60, 4;
	add.s64 	%rd65, %rd1, %rd64;
	ld.global.f32 	%f85, [%rd65];
	fma.rn.f32 	%f86, %f84, %f85, %f83;
	ld.global.f32 	%f87, [%rd50+896];
	ld.global.u32 	%r61, [%rd51+896];
	mul.wide.s32 	%rd66, %r61, 4;
	add.s64 	%rd67, %rd1, %rd66;
	ld.global.f32 	%f88, [%rd67];
	fma.rn.f32 	%f127, %f87, %f88, %f86;
	add.s32 	%r71, %r71, 256;
$L__BB0_8:
	setp.eq.s32 	%p7, %r15, 0;
	@%p7 bra 	$L__BB0_14;
	and.b32  	%r18, %r7, 3;
	setp.lt.u32 	%p8, %r15, 4;
	@%p8 bra 	$L__BB0_11;
	mul.wide.s32 	%rd68, %r71, 4;
	add.s64 	%rd69, %rd3, %rd68;
	ld.global.f32 	%f90, [%rd69];
	add.s64 	%rd70, %rd2, %rd68;
	ld.global.u32 	%r62, [%rd70];
	mul.wide.s32 	%rd71, %r62, 4;
	add.s64 	%rd72, %rd1, %rd71;
	ld.global.f32 	%f91, [%rd72];
	fma.rn.f32 	%f92, %f90, %f91, %f127;
	ld.global.f32 	%f93, [%rd69+128];
	ld.global.u32 	%r63, [%rd70+128];
	mul.wide.s32 	%rd73, %r63, 4;
	add.s64 	%rd74, %rd1, %rd73;
	ld.global.f32 	%f94, [%rd74];
	fma.rn.f32 	%f95, %f93, %f94, %f92;
	ld.global.f32 	%f96, [%rd69+256];
	ld.global.u32 	%r64, [%rd70+256];
	mul.wide.s32 	%rd75, %r64, 4;
	add.s64 	%rd76, %rd1, %rd75;
	ld.global.f32 	%f97, [%rd76];
	fma.rn.f32 	%f98, %f96, %f97, %f95;
	ld.global.f32 	%f99, [%rd69+384];
	ld.global.u32 	%r65, [%rd70+384];
	mul.wide.s32 	%rd77, %r65, 4;
	add.s64 	%rd78, %rd1, %rd77;
	ld.global.f32 	%f100, [%rd78];
	fma.rn.f32 	%f127, %f99, %f100, %f98;
	add.s32 	%r71, %r71, 128;
$L__BB0_11:
	setp.eq.s32 	%p9, %r18, 0;
	@%p9 bra 	$L__BB0_14;
	neg.s32 	%r74, %r18;
$L__BB0_13:
	.pragma "nounroll";
	mul.wide.s32 	%rd79, %r71, 4;
	add.s64 	%rd80, %rd2, %rd79;
	add.s64 	%rd81, %rd3, %rd79;
	ld.global.f32 	%f101, [%rd81];
	ld.global.u32 	%r66, [%rd80];
	mul.wide.s32 	%rd82, %r66, 4;
	add.s64 	%rd83, %rd1, %rd82;
	ld.global.f32 	%f102, [%rd83];
	fma.rn.f32 	%f127, %f101, %f102, %f127;
	add.s32 	%r71, %r71, 32;
	add.s32 	%r74, %r74, 1;
	setp.ne.s32 	%p10, %r74, 0;
	@%p10 bra 	$L__BB0_13;
$L__BB0_14:
	shl.b32 	%r67, %r1, 2;
	mov.u32 	%r68, _ZZ15spmv_csr_kerneliPiS_PfS0_S0_E4vals;
	add.s32 	%r26, %r68, %r67;
	st.volatile.shared.f32 	[%r26], %f127;
	setp.gt.u32 	%p11, %r2, 15;
	@%p11 bra 	$L__BB0_20;
	ld.volatile.shared.f32 	%f103, [%r26+64];
	ld.volatile.shared.f32 	%f104, [%r26];
	add.f32 	%f105, %f103, %f104;
	st.volatile.shared.f32 	[%r26], %f105;
	setp.gt.u32 	%p12, %r2, 7;
	@%p12 bra 	$L__BB0_20;
	ld.volatile.shared.f32 	%f106, [%r26+32];
	ld.volatile.shared.f32 	%f107, [%r26];
	add.f32 	%f108, %f106, %f107;
	st.volatile.shared.f32 	[%r26], %f108;
	setp.gt.u32 	%p13, %r2, 3;
	@%p13 bra 	$L__BB0_20;
	ld.volatile.shared.f32 	%f109, [%r26+16];
	ld.volatile.shared.f32 	%f110, [%r26];
	add.f32 	%f111, %f109, %f110;
	st.volatile.shared.f32 	[%r26], %f111;
	setp.gt.u32 	%p14, %r2, 1;
	@%p14 bra 	$L__BB0_20;
	ld.volatile.shared.f32 	%f112, [%r26+8];
	ld.volatile.shared.f32 	%f113, [%r26];
	add.f32 	%f114, %f112, %f113;
	st.volatile.shared.f32 	[%r26], %f114;
	setp.ne.s32 	%p15, %r2, 0;
	@%p15 bra 	$L__BB0_20;
	ld.volatile.shared.f32 	%f115, [%r26+4];
	ld.volatile.shared.f32 	%f116, [%r26];
	add.f32 	%f117, %f115, %f116;
	st.volatile.shared.f32 	[%r26], %f117;
	ld.volatile.shared.f32 	%f118, [%r26];
	cvta.to.global.u64 	%rd84, %rd7;
	add.s64 	%rd86, %rd84, %rd12;
	st.global.f32 	[%rd86], %f118;
$L__BB0_20:
	ret;

}


// ===== COMPILED SASS (sm_100) =====

	.target	sm_100

	.elftype	@"ET_EXEC"


//--------------------- .note.nv.tkinfo           --------------------------
	.section	.note.nv.tkinfo,"",@"SHT_NOTE"
	.sectionflags	@"SHF_NOTE_NV_TKINFO"
	.tkinfo
        /*0018*/ 	.word	0x00000002
        /*0030*/ 	.string	""
        /*0030*/ 	.string	"ptxas"
        /*0030*/ 	.string	"Cuda compilation tools, release 13.0, V13.0.88"
        /*0030*/ 	.string	"Build cuda_13.0.r13.0/compiler.36424714_0"
        /*0030*/ 	.string	"-arch sm_100 -m 64 "



//--------------------- .note.nv.cuinfo           --------------------------
	.section	.note.nv.cuinfo,"",@"SHT_NOTE"
	.sectionflags	@"SHF_NOTE_NV_CUINFO"
        /*0018*/ 	.short	0x0002
        /*001a*/ 	.short	0x0064
        /*001c*/ 	.short	0x0082
	.zero		2


//--------------------- .nv.info                  --------------------------
	.section	.nv.info,"",@"SHT_CUDA_INFO"
	.align	4


	//----- nvinfo : EIATTR_REGCOUNT
	.align		4
        /*0000*/ 	.byte	0x04, 0x2f
        /*0002*/ 	.short	(.L_1 - .L_0)
	.align		4
.L_0:
        /*0004*/ 	.word	index@(_Z15spmv_csr_kerneliPiS_PfS0_S0_)
        /*0008*/ 	.word	0x00000020


	//----- nvinfo : EIATTR_FRAME_SIZE
	.align		4
.L_1:
        /*000c*/ 	.byte	0x04, 0x11
        /*000e*/ 	.short	(.L_3 - .L_2)
	.align		4
.L_2:
        /*0010*/ 	.word	index@(_Z15spmv_csr_kerneliPiS_PfS0_S0_)
        /*0014*/ 	.word	0x00000000


	//----- nvinfo : EIATTR_MIN_STACK_SIZE
	.align		4
.L_3:
        /*0018*/ 	.byte	0x04, 0x12
        /*001a*/ 	.short	(.L_5 - .L_4)
	.align		4
.L_4:
        /*001c*/ 	.word	index@(_Z15spmv_csr_kerneliPiS_PfS0_S0_)
        /*0020*/ 	.word	0x00000000
.L_5:


//--------------------- .nv.compat                --------------------------
	.section	.nv.compat,"",@"SHT_CUDA_COMPAT_INFO"
	.align	4
        /*0000*/ 	.byte	0x02, 0x09, 0x00, 0x00, 0x02, 0x02, 0x01, 0x00, 0x02, 0x05, 0x05, 0x00, 0x03, 0x07, 0x01, 0x01
        /*0010*/ 	.byte	0x02, 0x03, 0x00, 0x00, 0x02, 0x06, 0x01, 0x00, 0x04, 0x0b, 0x08, 0x00, 0x09, 0x00, 0x00, 0x00
        /*0020*/ 	.byte	0x00, 0x00, 0x00, 0x00


//--------------------- .nv.info._Z15spmv_csr_kerneliPiS_PfS0_S0_ --------------------------
	.section	.nv.info._Z15spmv_csr_kerneliPiS_PfS0_S0_,"",@"SHT_CUDA_INFO"
	.sectionflags	@""
	.align	4


	//----- nvinfo : EIATTR_CUDA_API_VERSION
	.align		4
        /*0000*/ 	.byte	0x04, 0x37
        /*0002*/ 	.short	(.L_7 - .L_6)
.L_6:
        /*0004*/ 	.word	0x00000082


	//----- nvinfo : EIATTR_KPARAM_INFO
	.align		4
.L_7:
        /*0008*/ 	.byte	0x04, 0x17
        /*000a*/ 	.short	(.L_9 - .L_8)
.L_8:
        /*000c*/ 	.word	0x00000000
        /*0010*/ 	.short	0x0005
        /*0012*/ 	.short	0x0028
        /*0014*/ 	.byte	0x00, 0xf5, 0x21, 0x00


	//----- nvinfo : EIATTR_KPARAM_INFO
	.align		4
.L_9:
        /*0018*/ 	.byte	0x04, 0x17
        /*001a*/ 	.short	(.L_11 - .L_10)
.L_10:
        /*001c*/ 	.word	0x00000000
        /*0020*/ 	.short	0x0004
        /*0022*/ 	.short	0x0020
        /*0024*/ 	.byte	0x00, 0xf5, 0x21, 0x00


	//----- nvinfo : EIATTR_KPARAM_INFO
	.align		4
.L_11:
        /*0028*/ 	.byte	0x04, 0x17
        /*002a*/ 	.short	(.L_13 - .L_12)
.L_12:
        /*002c*/ 	.word	0x00000000
        /*0030*/ 	.short	0x0003
        /*0032*/ 	.short	0x0018
        /*0034*/ 	.byte	0x00, 0xf5, 0x21, 0x00


	//----- nvinfo : EIATTR_KPARAM_INFO
	.align		4
.L_13:
        /*0038*/ 	.byte	0x04, 0x17
        /*003a*/ 	.short	(.L_15 - .L_14)
.L_14:
        /*003c*/ 	.word	0x00000000
        /*0040*/ 	.short	0x0002
        /*0042*/ 	.short	0x0010
        /*0044*/ 	.byte	0x00, 0xf5, 0x21, 0x00


	//----- nvinfo : EIATTR_KPARAM_INFO
	.align		4
.L_15:
        /*0048*/ 	.byte	0x04, 0x17
        /*004a*/ 	.short	(.L_17 - .L_16)
.L_16:
        /*004c*/ 	.word	0x00000000
        /*0050*/ 	.short	0x0001
        /*0052*/ 	.short	0x0008
        /*0054*/ 	.byte	0x00, 0xf5, 0x21, 0x00


	//----- nvinfo : EIATTR_KPARAM_INFO
	.align		4
.L_17:
        /*0058*/ 	.byte	0x04, 0x17
        /*005a*/ 	.short	(.L_19 - .L_18)
.L_18:
        /*005c*/ 	.word	0x00000000
        /*0060*/ 	.short	0x0000
        /*0062*/ 	.short	0x0000
        /*0064*/ 	.byte	0x00, 0xf0, 0x11, 0x00


	//----- nvinfo : EIATTR_SPARSE_MMA_MASK
	.align		4
.L_19:
        /*0068*/ 	.byte	0x03, 0x50
        /*006a*/ 	.short	0x0000


	//----- nvinfo : EIATTR_MAXREG_COUNT
	.align		4
        /*006c*/ 	.byte	0x03, 0x1b
        /*006e*/ 	.short	0x00ff


	//----- nvinfo : EIATTR_MERCURY_ISA_VERSION
	.align		4
        /*0070*/ 	.byte	0x03, 0x5f
        /*0072*/ 	.short	0x0101


	//----- nvinfo : EIATTR_VRC_CTA_INIT_COUNT
	.align		4
        /*0074*/ 	.byte	0x02, 0x4a
	.zero		1
	.zero		1


	//----- nvinfo : EIATTR_EXIT_INSTR_OFFSETS
	.align		4
        /*0078*/ 	.byte	0x04, 0x1c
        /*007a*/ 	.short	(.L_21 - .L_20)


	//   ....[0]....
.L_20:
        /*007c*/ 	.word	0x00000080


	//   ....[1]....
        /*0080*/ 	.word	0x00000ed0


	//   ....[2]....
        /*0084*/ 	.word	0x00000f30


	//   ....[3]....
        /*0088*/ 	.word	0x00000f90


	//   ....[4]....
        /*008c*/ 	.word	0x00000ff0


	//   ....[5]....
        /*0090*/ 	.word	0x00001050


	//   ....[6]....
        /*0094*/ 	.word	0x000010e0


	//----- nvinfo : EIATTR_CRS_STACK_SIZE
	.align		4
.L_21:
        /*0098*/ 	.byte	0x04, 0x1e
        /*009a*/ 	.short	(.L_23 - .L_22)
.L_22:
        /*009c*/ 	.word	0x00000000


	//----- nvinfo : EIATTR_CBANK_PARAM_SIZE
	.align		4
.L_23:
        /*00a0*/ 	.byte	0x03, 0x19
        /*00a2*/ 	.short	0x0030


	//----- nvinfo : EIATTR_PARAM_CBANK
	.align		4
        /*00a4*/ 	.byte	0x04, 0x0a
        /*00a6*/ 	.short	(.L_25 - .L_24)
	.align		4
.L_24:
        /*00a8*/ 	.word	index@(.nv.constant0._Z15spmv_csr_kerneliPiS_PfS0_S0_)
        /*00ac*/ 	.short	0x0380
        /*00ae*/ 	.short	0x0030


	//----- nvinfo : EIATTR_SW_WAR
	.align		4
.L_25:
        /*00b0*/ 	.byte	0x04, 0x36
        /*00b2*/ 	.short	(.L_27 - .L_26)
.L_26:
        /*00b4*/ 	.word	0x00000008
.L_27:


//--------------------- .nv.callgraph             --------------------------
	.section	.nv.callgraph,"",@"SHT_CUDA_CALLGRAPH"
	.align	4
	.sectionentsize	8
	.align		4
        /*0000*/ 	.word	0x00000000
	.align		4
        /*0004*/ 	.word	0xffffffff
	.align		4
        /*0008*/ 	.word	0x00000000
	.align		4
        /*000c*/ 	.word	0xfffffffe
	.align		4
        /*0010*/ 	.word	0x00000000
	.align		4
        /*0014*/ 	.word	0xfffffffd
	.align		4
        /*0018*/ 	.word	0x00000000
	.align		4
        /*001c*/ 	.word	0xfffffffc


//--------------------- .text._Z15spmv_csr_kerneliPiS_PfS0_S0_ --------------------------
	.section	.text._Z15spmv_csr_kerneliPiS_PfS0_S0_,"ax",@progbits
	.align	128
        .global         _Z15spmv_csr_kerneliPiS_PfS0_S0_
        .type           _Z15spmv_csr_kerneliPiS_PfS0_S0_,@function
        .size           _Z15spmv_csr_kerneliPiS_PfS0_S0_,(.L_x_11 - _Z15spmv_csr_kerneliPiS_PfS0_S0_)
        .other          _Z15spmv_csr_kerneliPiS_PfS0_S0_,@"STO_CUDA_ENTRY STV_DEFAULT"
_Z15spmv_csr_kerneliPiS_PfS0_S0_:
.text._Z15spmv_csr_kerneliPiS_PfS0_S0_:
[----:B------:R-:W-:Y:S01]  /*0000*/  LDC R1, c[0x0][0x37c] ;  /* 0x0000df00ff017b82 */ /* 0x000fe20000000800 */
[----:B------:R-:W0:Y:S07]  /*0010*/  S2R R0, SR_TID.X ;  /* 0x0000000000007919 */ /* 0x000e2e0000002100 */
[----:B------:R-:W0:Y:S01]  /*0020*/  S2UR UR4, SR_CTAID.X ;  /* 0x00000000000479c3 */ /* 0x000e220000002500 */
[----:B------:R-:W1:Y:S07]  /*0030*/  LDCU UR5, c[0x0][0x380] ;  /* 0x00007000ff0577ac */ /* 0x000e6e0008000800 */
[----:B------:R-:W0:Y:S02]  /*0040*/  LDC R3, c[0x0][0x360] ;  /* 0x0000d800ff037b82 */ /* 0x000e240000000800 */
[----:B0-----:R-:W-:-:S05]  /*0050*/  IMAD R2, R3, UR4, R0 ;  /* 0x0000000403027c24 */ /* 0x001fca000f8e0200 */
[----:B------:R-:W-:-:S04]  /*0060*/  SHF.R.U32.HI R2, RZ, 0x5, R2 ;  /* 0x00000005ff027819 */ /* 0x000fc80000011602 */
[----:B-1----:R-:W-:-:S13]  /*0070*/  ISETP.GE.AND P0, PT, R2, UR5, PT ;  /* 0x0000000502007c0c */ /* 0x002fda000bf06270 */
[----:B------:R-:W-:Y:S05]  /*0080*/  @P0 EXIT ;  /* 0x000000000000094d */ /* 0x000fea0003800000 */
[----:B------:R-:W0:Y:S01]  /*0090*/  LDC.64 R4, c[0x0][0x388] ;  /* 0x0000e200ff047b82 */ /* 0x000e220000000a00 */
[----:B------:R-:W1:Y:S01]  /*00a0*/  LDCU.64 UR6, c[0x0][0x358] ;  /* 0x00006b00ff0677ac */ /* 0x000e620008000a00 */
[----:B0-----:R-:W-:-:S05]  /*00b0*/  IMAD.WIDE.U32 R4, R2, 0x4, R4 ;  /* 0x0000000402047825 */ /* 0x001fca00078e0004 */
[----:B-1----:R-:W2:Y:S04]  /*00c0*/  LDG.E R6, desc[UR6][R4.64] ;  /* 0x0000000604067981 */ /* 0x002ea8000c1e1900 */
[----:B------:R-:W3:Y:S01]  /*00d0*/  LDG.E R8, desc[UR6][R4.64+0x4] ;  /* 0x0000040604087981 */ /* 0x000ee2000c1e1900 */
[----:B------:R-:W-:Y:S01]  /*00e0*/  LOP3.LUT R3, R0, 0x1f, RZ, 0xc0, !PT ;  /* 0x0000001f00037812 */ /* 0x000fe200078ec0ff */
[----:B------:R-:W-:Y:S01]  /*00f0*/  BSSY.RECONVERGENT B0, `(.L_x_0) ;  /* 0x00000d7000007945 */ /* 0x000fe20003800200 */
[----:B------:R-:W-:Y:S02]  /*0100*/  HFMA2 R22, -RZ, RZ, 0, 0 ;  /* 0x00000000ff167431 */ /* 0x000fe400000001ff */
[----:B--2---:R-:W-:-:S04]  /*0110*/  IADD3 R7, PT, PT, R3, R6, RZ ;  /* 0x0000000603077210 */ /* 0x004fc80007ffe0ff */
[----:B---3--:R-:W-:-:S13]  /*0120*/  ISETP.GE.AND P0, PT, R7, R8, PT ;  /* 0x000000080700720c */ /* 0x008fda0003f06270 */
[----:B------:R-:W-:Y:S05]  /*0130*/  @P0 BRA `(.L_x_1) ;  /* 0x0000000c00480947 */ /* 0x000fea0003800000 */
[----:B------:R-:W-:Y:S01]  /*0140*/  MOV R5, R7 ;  /* 0x0000000700057202 */ /* 0x000fe20000000f00 */
[----:B------:R-:W-:Y:S01]  /*0150*/  BSSY.RECONVERGENT B1, `(.L_x_2) ;  /* 0x000006a000017945 */ /* 0x000fe20003800200 */
[----:B------:R-:W-:Y:S02]  /*0160*/  LOP3.LUT R6, RZ, R6, RZ, 0x33, !PT ;  /* 0x00000006ff067212 */ /* 0x000fe400078e33ff */
[----:B------:R-:W-:Y:S02]  /*0170*/  VIADDMNMX R8, R5, 0x20, R8, !PT ;  /* 0x0000002005087846 */ /* 0x000fe40007800108 */
[----:B------:R-:W-:Y:S02]  /*0180*/  MOV R22, RZ ;  /* 0x000000ff00167202 */ /* 0x000fe40000000f00 */
[----:B------:R-:W-:-:S04]  /*0190*/  IADD3 R8, PT, PT, -R3, R8, R6 ;  /* 0x0000000803087210 */ /* 0x000fc80007ffe106 */
[C---:B------:R-:W-:Y:S02]  /*01a0*/  ISETP.GE.U32.AND P1, PT, R8.reuse, 0x1e0, PT ;  /* 0x000001e00800780c */ /* 0x040fe40003f26070 */
[----:B------:R-:W-:-:S04]  /*01b0*/  LEA.HI R6, R8, 0x1, RZ, 0x1b ;  /* 0x0000000108067811 */ /* 0x000fc800078fd8ff */
[----:B------:R-:W-:-:S04]  /*01c0*/  LOP3.LUT R7, R6, 0xf, RZ, 0xc0, !PT ;  /* 0x0000000f06077812 */ /* 0x000fc800078ec0ff */
[----:B------:R-:W-:-:S03]  /*01d0*/  ISETP.NE.AND P0, PT, R7, RZ, PT ;  /* 0x000000ff0700720c */ /* 0x000fc60003f05270 */
[----:B------:R-:W-:Y:S10]  /*01e0*/  @!P1 BRA `(.L_x_3) ;  /* 0x0000000400809947 */ /* 0x000ff40003800000 */
[----:B------:R-:W0:Y:S01]  /*01f0*/  LDC.64 R12, c[0x0][0x390] ;  /* 0x0000e400ff0c7b82 */ /* 0x000e220000000a00 */
[----:B------:R-:W-:Y:S02]  /*0200*/  LOP3.LUT R4, R6, 0xffffff0, RZ, 0xc0, !PT ;  /* 0x0ffffff006047812 */ /* 0x000fe400078ec0ff */
[----:B------:R-:W-:Y:S02]  /*0210*/  MOV R22, RZ ;  /* 0x000000ff00167202 */ /* 0x000fe40000000f00 */
[----:B------:R-:W-:-:S03]  /*0220*/  IADD3 R4, PT, PT, -R4, RZ, RZ ;  /* 0x000000ff04047210 */ /* 0x000fc60007ffe1ff */
[----:B------:R-:W1:Y:S01]  /*0230*/  LDC.64 R14, c[0x0][0x398] ;  /* 0x0000e600ff0e7b82 */ /* 0x000e620000000a00 */
[----:B0-----:R-:W-:-:S04]  /*0240*/  IADD3 R12, P2, PT, R12, 0x400, RZ ;  /* 0x000004000c0c7810 */ /* 0x001fc80007f5e0ff */
[----:B------:R-:W-:Y:S02]  /*0250*/  IADD3.X R13, PT, PT, RZ, R13, RZ, P2, !PT ;  /* 0x0000000dff0d7210 */ /* 0x000fe400017fe4ff */
[----:B-1----:R-:W-:-:S04]  /*0260*/  IADD3 R14, P1, PT, R14, 0x400, RZ ;  /* 0x000004000e0e7810 */ /* 0x002fc80007f3e0ff */
[----:B------:R-:W-:-:S09]  /*0270*/  IADD3.X R15, PT, PT, RZ, R15, RZ, P1, !PT ;  /* 0x0000000fff0f7210 */ /* 0x000fd20000ffe4ff */
.L_x_4:
[C---:B------:R-:W-:Y:S01]  /*0280*/  IMAD.WIDE R28, R5.reuse, 0x4, R12 ;  /* 0x00000004051c7825 */ /* 0x040fe200078e020c */
[----:B------:R-:W0:Y:S04]  /*0290*/  LDC.64 R16, c[0x0][0x3a0] ;  /* 0x0000e800ff107b82 */ /* 0x000e280000000a00 */
[----:B------:R-:W0:Y:S04]  /*02a0*/  LDG.E R11, desc[UR6][R28.64+-0x400] ;  /* 0xfffc00061c0b7981 */ /* 0x000e28000c1e1900 */
[----:B------:R-:W2:Y:S01]  /*02b0*/  LDG.E R9, desc[UR6][R28.64+-0x380] ;  /* 0xfffc80061c097981 */ /* 0x000ea2000c1e1900 */
[----:B------:R-:W-:-:S03]  /*02c0*/  IMAD.WIDE R20, R5, 0x4, R14 ;  /* 0x0000000405147825 */ /* 0x000fc600078e020e */
[----:B------:R-:W3:Y:S04]  /*02d0*/  LDG.E R27, desc[UR6][R28.64+-0x300] ;  /* 0xfffd00061c1b7981 */ /* 0x000ee8000c1e1900 */
[----:B------:R-:W4:Y:S04]  /*02e0*/  LDG.E R23, desc[UR6][R20.64+-0x400] ;  /* 0xfffc000614177981 */ /* 0x000f28000c1e1900 */
[----:B------:R-:W5:Y:S04]  /*02f0*/  LDG.E R25, desc[UR6][R28.64+-0x200] ;  /* 0xfffe00061c197981 */ /* 0x000f68000c1e1900 */
[----:B------:R-:W5:Y:S01]  /*0300*/  LDG.E R18, desc[UR6][R20.64+-0x380] ;  /* 0xfffc800614127981 */ /* 0x000f62000c1e1900 */
[----:B0-----:R-:W-:-:S05]  /*0310*/  IMAD.WIDE R10, R11, 0x4, R16 ;  /* 0x000000040b0a7825 */ /* 0x001fca00078e0210 */
[----:B------:R-:W4:Y:S04]  /*0320*/  LDG.E R19, desc[UR6][R10.64] ;  /* 0x000000060a137981 */ /* 0x000f28000c1e1900 */
[----:B------:R-:W5:Y:S01]  /*0330*/  LDG.E R11, desc[UR6][R28.64+-0x280] ;  /* 0xfffd80061c0b7981 */ /* 0x000f62000c1e1900 */
[----:B--2---:R-:W-:-:S04]  /*0340*/  IMAD.WIDE R8, R9, 0x4, R16 ;  /* 0x0000000409087825 */ /* 0x004fc800078e0210 */
[----:B---3--:R-:W-:Y:S02]  /*0350*/  IMAD.WIDE R26, R27, 0x4, R16 ;  /* 0x000000041b1a7825 */ /* 0x008fe400078e0210 */
[----:B------:R-:W2:Y:S04]  /*0360*/  LDG.E R9, desc[UR6][R8.64] ;  /* 0x0000000608097981 */ /* 0x000ea8000c1e1900 */
[----:B------:R0:W3:Y:S04]  /*0370*/  LDG.E R8, desc[UR6][R26.64] ;  /* 0x000000061a087981 */ /* 0x0000e8000c1e1900 */
[----:B------:R-:W0:Y:S01]  /*0380*/  LDG.E R27, desc[UR6][R28.64+-0x180] ;  /* 0xfffe80061c1b7981 */ /* 0x000e22000c1e1900 */
[----:B----4-:R-:W-:-:S03]  /*0390*/  FFMA R22, R23, R19, R22 ;  /* 0x0000001317167223 */ /* 0x010fc60000000016 */
[----:B------:R-:W3:Y:S04]  /*03a0*/  LDG.E R23, desc[UR6][R20.64+-0x300] ;  /* 0xfffd000614177981 */ /* 0x000ee8000c1e1900 */
[----:B------:R-:W4:Y:S01]  /*03b0*/  LDG.E R19, desc[UR6][R20.64+-0x280] ;  /* 0xfffd800614137981 */ /* 0x000f22000c1e1900 */
[----:B-----5:R-:W-:-:S06]  /*03c0*/  IMAD.WIDE R10, R11, 0x4, R16 ;  /* 0x000000040b0a7825 */ /* 0x020fcc00078e0210 */
[----:B------:R-:W4:Y:S01]  /*03d0*/  LDG.E R10, desc[UR6][R10.64] ;  /* 0x000000060a0a7981 */ /* 0x000f22000c1e1900 */
[----:B------:R-:W-:-:S04]  /*03e0*/  IMAD.WIDE R24, R25, 0x4, R16 ;  /* 0x0000000419187825 */ /* 0x000fc800078e0210 */
[----:B--2---:R-:W-:Y:S02]  /*03f0*/  FFMA R18, R18, R9, R22 ;  /* 0x0000000912127223 */ /* 0x004fe40000000016 */
[----:B------:R-:W2:Y:S04]  /*0400*/  LDG.E R9, desc[UR6][R20.64+-0x200] ;  /* 0xfffe000614097981 */ /* 0x000ea8000c1e1900 */
[----:B------:R-:W2:Y:S04]  /*0410*/  LDG.E R24, desc[UR6][R24.64] ;  /* 0x0000000618187981 */ /* 0x000ea8000c1e1900 */
[----:B------:R-:W5:Y:S04]  /*0420*/  LDG.E R11, desc[UR6][R28.64+-0x100] ;  /* 0xffff00061c0b7981 */ /* 0x000f68000c1e1900 */
[----:B------:R-:W5:Y:S04]  /*0430*/  LDG.E R22, desc[UR6][R20.64+-0x180] ;  /* 0xfffe800614167981 */ /* 0x000f68000c1e1900 */
[----:B------:R-:W5:Y:S01]  /*0440*/  LDG.E R25, desc[UR6][R20.64+-0x100] ;  /* 0xffff000614197981 */ /* 0x000f62000c1e1900 */
[----:B0-----:R-:W-:-:S04]  /*0450*/  IMAD.WIDE R26, R27, 0x4, R16 ;  /* 0x000000041b1a7825 */ /* 0x001fc800078e0210 */
[----:B---3--:R-:W-:Y:S02]  /*0460*/  FFMA R23, R23, R8, R18 ;  /* 0x0000000817177223 */ /* 0x008fe40000000012 */
[----:B------:R2:W3:Y:S04]  /*0470*/  LDG.E R8, desc[UR6][R26.64] ;  /* 0x000000061a087981 */ /* 0x0004e8000c1e1900 */
[----:B------:R-:W3:Y:S01]  /*0480*/  LDG.E R18, desc[UR6][R28.64+-0x80] ;  /* 0xffff80061c127981 */ /* 0x000ee2000c1e1900 */
[----:B----4-:R-:W-:-:S03]  /*0490*/  FFMA R23, R19, R10, R23 ;  /* 0x0000000a13177223 */ /* 0x010fc60000000017 */
[----:B------:R-:W4:Y:S01]  /*04a0*/  LDG.E R19, desc[UR6][R28.64] ;  /* 0x000000061c137981 */ /* 0x000f22000c1e1900 */
[----:B--2---:R-:W-:-:S03]  /*04b0*/  FFMA R27, R9, R24, R23 ;  /* 0x00000018091b7223 */ /* 0x004fc60000000017 */
[----:B------:R-:W2:Y:S01]  /*04c0*/  LDG.E R9, desc[UR6][R28.64+0x80] ;  /* 0x000080061c097981 */ /* 0x000ea2000c1e1900 */
[----:B-----5:R-:W-:-:S05]  /*04d0*/  IMAD.WIDE R10, R11, 0x4, R16 ;  /* 0x000000040b0a7825 */ /* 0x020fca00078e0210 */
[----:B------:R-:W5:Y:S04]  /*04e0*/  LDG.E R23, desc[UR6][R10.64] ;  /* 0x000000060a177981 */ /* 0x000f68000c1e1900 */
[----:B------:R-:W2:Y:S01]  /*04f0*/  LDG.E R11, desc[UR6][R28.64+0x100] ;  /* 0x000100061c0b7981 */ /* 0x000ea2000c1e1900 */
[----:B---3--:R-:W-:-:S03]  /*0500*/  FFMA R8, R22, R8, R27 ;  /* 0x0000000816087223 */ /* 0x008fc6000000001b */
[----:B------:R-:W3:Y:S01]  /*0510*/  LDG.E R22, desc[UR6][R20.64] ;  /* 0x0000000614167981 */ /* 0x000ee2000c1e1900 */
[----:B------:R-:W-:-:S03]  /*0520*/  IMAD.WIDE R26, R18, 0x4, R16 ;  /* 0x00000004121a7825 */ /* 0x000fc600078e0210 */
[----:B------:R-:W3:Y:S04]  /*0530*/  LDG.E R18, desc[UR6][R20.64+-0x80] ;  /* 0xffff800614127981 */ /* 0x000ee8000c1e1900 */
[----:B------:R4:W3:Y:S02]  /*0540*/  LDG.E R24, desc[UR6][R26.64] ;  /* 0x000000061a187981 */ /* 0x0008e4000c1e1900 */
[----:B----4-:R-:W-:-:S05]  /*0550*/  IMAD.WIDE R26, R19, 0x4, R16 ;  /* 0x00000004131a7825 */ /* 0x010fca00078e0210 */
[----:B------:R-:W4:Y:S01]  /*0560*/  LDG.E R19, desc[UR6][R26.64] ;  /* 0x000000061a137981 */ /* 0x000f22000c1e1900 */
[----:B-----5:R-:W-:Y:S01]  /*0570*/  FFMA R23, R25, R23, R8 ;  /* 0x0000001719177223 */ /* 0x020fe20000000008 */
[--C-:B--2---:R-:W-:Y:S02]  /*0580*/  IMAD.WIDE R8, R9, 0x4, R16.reuse ;  /* 0x0000000409087825 */ /* 0x104fe400078e0210 */
[----:B------:R-:W2:Y:S02]  /*0590*/  LDG.E R27, desc[UR6][R20.64+0x100] ;  /* 0x00010006141b7981 */ /* 0x000ea4000c1e1900 */
[----:B------:R-:W-:Y:S02]  /*05a0*/  IMAD.WIDE R10, R11, 0x4, R16 ;  /* 0x000000040b0a7825 */ /* 0x000fe400078e0210 */
[----:B------:R-:W5:Y:S04]  /*05b0*/  LDG.E R8, desc[UR6][R8.64] ;  /* 0x0000000608087981 */ /* 0x000f68000c1e1900 */
[----:B------:R-:W2:Y:S04]  /*05c0*/  LDG.E R26, desc[UR6][R20.64+0x300] ;  /* 0x00030006141a7981 */ /* 0x000ea8000c1e1900 */
[----:B------:R-:W2:Y:S04]  /*05d0*/  LDG.E R10, desc[UR6][R10.64] ;  /* 0x000000060a0a7981 */ /* 0x000ea8000c1e1900 */
[----:B------:R-:W5:Y:S04]  /*05e0*/  LDG.E R9, desc[UR6][R20.64+0x80] ;  /* 0x0000800614097981 */ /* 0x000f68000c1e1900 */
[----:B------:R-:W2:Y:S01]  /*05f0*/  LDG.E R11, desc[UR6][R20.64+0x280] ;  /* 0x00028006140b7981 */ /* 0x000ea2000c1e1900 */
[----:B---3--:R-:W-:-:S03]  /*0600*/  FFMA R25, R18, R24, R23 ;  /* 0x0000001812197223 */ /* 0x008fc60000000017 */
[----:B------:R-:W3:Y:S04]  /*0610*/  LDG.E R18, desc[UR6][R28.64+0x180] ;  /* 0x000180061c127981 */ /* 0x000ee8000c1e1900 */
[----:B------:R-:W3:Y:S01]  /*0620*/  LDG.E R23, desc[UR6][R28.64+0x200] ;  /* 0x000200061c177981 */ /* 0x000ee2000c1e1900 */
[----:B----4-:R-:W-:-:S03]  /*0630*/  FFMA R22, R22, R19, R25 ;  /* 0x0000001316167223 */ /* 0x010fc60000000019 */
[----:B------:R-:W4:Y:S04]  /*0640*/  LDG.E R25, desc[UR6][R28.64+0x280] ;  /* 0x000280061c197981 */ /* 0x000f28000c1e1900 */
[----:B------:R-:W4:Y:S04]  /*0650*/  LDG.E R19, desc[UR6][R28.64+0x300] ;  /* 0x000300061c137981 */ /* 0x000f28000c1e1900 */
[----:B------:R-:W4:Y:S01]  /*0660*/  LDG.E R29, desc[UR6][R28.64+0x380] ;  /* 0x000380061c1d7981 */ /* 0x000f22000c1e1900 */
[----:B-----5:R-:W-:-:S03]  /*0670*/  FFMA R8, R9, R8, R22 ;  /* 0x0000000809087223 */ /* 0x020fc60000000016 */
[----:B------:R-:W5:Y:S01]  /*0680*/  LDG.E R9, desc[UR6][R20.64+0x180] ;  /* 0x0001800614097981 */ /* 0x000f62000c1e1900 */
[----:B--2---:R-:W-:-:S03]  /*0690*/  FFMA R8, R27, R10, R8 ;  /* 0x0000000a1b087223 */ /* 0x004fc60000000008 */
[----:B------:R-:W2:Y:S04]  /*06a0*/  LDG.E R10, desc[UR6][R20.64+0x200] ;  /* 0x00020006140a7981 */ /* 0x000ea8000c1e1900 */
[----:B------:R3:W2:Y:S02]  /*06b0*/  LDG.E R27, desc[UR6][R20.64+0x380] ;  /* 0x00038006141b7981 */ /* 0x0006a4000c1e1900 */
[----:B---3--:R-:W-:-:S04]  /*06c0*/  IMAD.WIDE R20, R18, 0x4, R16 ;  /* 0x0000000412147825 */ /* 0x008fc800078e0210 */
[--C-:B------:R-:W-:Y:S02]  /*06d0*/  IMAD.WIDE R22, R23, 0x4, R16.reuse ;  /* 0x0000000417167825 */ /* 0x100fe400078e0210 */
[----:B------:R-:W5:Y:S04]  /*06e0*/  LDG.E R20, desc[UR6][R20.64] ;  /* 0x0000000614147981 */ /* 0x000f68000c1e1900 */
[----:B------:R-:W2:Y:S01]  /*06f0*/  LDG.E R23, desc[UR6][R22.64] ;  /* 0x0000000616177981 */ /* 0x000ea2000c1e1900 */
[----:B----4-:R-:W-:-:S04]  /*0700*/  IMAD.WIDE R24, R25, 0x4, R16 ;  /* 0x0000000419187825 */ /* 0x010fc800078e0210 */
[--C-:B------:R-:W-:Y:S02]  /*0710*/  IMAD.WIDE R18, R19, 0x4, R16.reuse ;  /* 0x0000000413127825 */ /* 0x100fe400078e0210 */
[----:B------:R-:W3:Y:S04]  /*0720*/  LDG.E R24, desc[UR6][R24.64] ;  /* 0x0000000618187981 */ /* 0x000ee8000c1e1900 */
[----:B------:R-:W4:Y:S01]  /*0730*/  LDG.E R18, desc[UR6][R18.64] ;  /* 0x0000000612127981 */ /* 0x000f22000c1e1900 */
[----:B------:R-:W-:-:S06]  /*0740*/  IMAD.WIDE R16, R29, 0x4, R16 ;  /* 0x000000041d107825 */ /* 0x000fcc00078e0210 */
[----:B------:R-:W4:Y:S01]  /*0750*/  LDG.E R16, desc[UR6][R16.64] ;  /* 0x0000000610107981 */ /* 0x000f22000c1e1900 */
[----:B------:R-:W-:-:S04]  /*0760*/  IADD3 R4, PT, PT, R4, 0x10, RZ ;  /* 0x0000001004047810 */ /* 0x000fc80007ffe0ff */
[----:B------:R-:W-:Y:S02]  /*0770*/  ISETP.NE.AND P1, PT, R4, RZ, PT ;  /* 0x000000ff0400720c */ /* 0x000fe40003f25270 */
[----:B------:R-:W-:Y:S01]  /*0780*/  IADD3 R5, PT, PT, R5, 0x200, RZ ;  /* 0x0000020005057810 */ /* 0x000fe20007ffe0ff */
[----:B-----5:R-:W-:-:S04]  /*0790*/  FFMA R9, R9, R20, R8 ;  /* 0x0000001409097223 */ /* 0x020fc80000000008 */
[----:B--2---:R-:W-:-:S04]  /*07a0*/  FFMA R10, R10, R23, R9 ;  /* 0x000000170a0a7223 */ /* 0x004fc80000000009 */
[----:B---3--:R-:W-:-:S04]  /*07b0*/  FFMA R11, R11, R24, R10 ;  /* 0x000000180b0b7223 */ /* 0x008fc8000000000a */
[----:B----4-:R-:W-:-:S04]  /*07c0*/  FFMA R26, R26, R18, R11 ;  /* 0x000000121a1a7223 */ /* 0x010fc8000000000b */
[----:B------:R-:W-:Y:S01]  /*07d0*/  FFMA R22, R27, R16, R26 ;  /* 0x000000101b167223 */ /* 0x000fe2000000001a */
[----:B------:R-:W-:Y:S06]  /*07e0*/  @P1 BRA `(.L_x_4) ;  /* 0xfffffff800a41947 */ /* 0x000fec000383ffff */
.L_x_3:
[----:B------:R-:W-:Y:S05]  /*07f0*/  BSYNC.RECONVERGENT B1 ;  /* 0x0000000000017941 */ /* 0x000fea0003800200 */
.L_x_2:
[----:B------:R-:W-:Y:S05]  /*0800*/  @!P0 BRA `(.L_x_1) ;  /* 0x0000000400948947 */ /* 0x000fea0003800000 */
[----:B------:R-:W-:Y:S01]  /*0810*/  ISETP.GE.U32.AND P0, PT, R7, 0x8, PT ;  /* 0x000000080700780c */ /* 0x000fe20003f06070 */
[----:B------:R-:W-:Y:S01]  /*0820*/  BSSY.RECONVERGENT B1, `(.L_x_5) ;  /* 0x0000032000017945 */ /* 0x000fe20003800200 */
[----:B------:R-:W-:-:S04]  /*0830*/  LOP3.LUT R24, R6, 0x7, RZ, 0xc0, !PT ;  /* 0x0000000706187812 */ /* 0x000fc800078ec0ff */
[----:B------:R-:W-:-:S07]  /*0840*/  ISETP.NE.AND P1, PT, R24, RZ, PT ;  /* 0x000000ff1800720c */ /* 0x000fce0003f25270 */
[----:B------:R-:W-:Y:S06]  /*0850*/  @!P0 BRA `(.L_x_6) ;  /* 0x0000000000b88947 */ /* 0x000fec0003800000 */
[----:B------:R-:W0:Y:S08]  /*0860*/  LDC.64 R28, c[0x0][0x390] ;  /* 0x0000e400ff1c7b82 */ /* 0x000e300000000a00 */
[----:B------:R-:W1:Y:S08]  /*0870*/  LDC.64 R10, c[0x0][0x3a0] ;  /* 0x0000e800ff0a7b82 */ /* 0x000e700000000a00 */
[----:B------:R-:W2:Y:S01]  /*0880*/  LDC.64 R8, c[0x0][0x398] ;  /* 0x0000e600ff087b82 */ /* 0x000ea20000000a00 */
[----:B0-----:R-:W-:-:S05]  /*0890*/  IMAD.WIDE R28, R5, 0x4, R28 ;  /* 0x00000004051c7825 */ /* 0x001fca00078e021c */
[----:B------:R-:W1:Y:S04]  /*08a0*/  LDG.E R19, desc[UR6][R28.64] ;  /* 0x000000061c137981 */ /* 0x000e68000c1e1900 */
[----:B------:R-:W3:Y:S04]  /*08b0*/  LDG.E R21, desc[UR6][R28.64+0x80] ;  /* 0x000080061c157981 */ /* 0x000ee8000c1e1900 */
[----:B------:R-:W4:Y:S04]  /*08c0*/  LDG.E R13, desc[UR6][R28.64+0x100] ;  /* 0x000100061c0d7981 */ /* 0x000f28000c1e1900 */
[----:B------:R-:W5:Y:S01]  /*08d0*/  LDG.E R15, desc[UR6][R28.64+0x180] ;  /* 0x000180061c0f7981 */ /* 0x000f62000c1e1900 */
[----:B--2---:R-:W-:-:S03]  /*08e0*/  IMAD.WIDE R8, R5, 0x4, R8 ;  /* 0x0000000405087825 */ /* 0x004fc600078e0208 */
[----:B------:R-:W2:Y:S04]  /*08f0*/  LDG.E R17, desc[UR6][R28.64+0x200] ;  /* 0x000200061c117981 */ /* 0x000ea8000c1e1900 */
[----:B------:R-:W2:Y:S04]  /*0900*/  LDG.E R27, desc[UR6][R8.64] ;  /* 0x00000006081b7981 */ /* 0x000ea8000c1e1900 */
[----:B------:R-:W2:Y:S04]  /*0910*/  LDG.E R23, desc[UR6][R28.64+0x300] ;  /* 0x000300061c177981 */ /* 0x000ea8000c1e1900 */
[----:B------:R-:W2:Y:S04]  /*0920*/  LDG.E R7, desc[UR6][R28.64+0x380] ;  /* 0x000380061c077981 */ /* 0x000ea8000c1e1900 */
[----:B------:R-:W2:Y:S04]  /*0930*/  LDG.E R25, desc[UR6][R8.64+0x80] ;  /* 0x0000800608197981 */ /* 0x000ea8000c1e1900 */
[----:B------:R-:W2:Y:S01]  /*0940*/  LDG.E R26, desc[UR6][R8.64+0x100] ;  /* 0x00010006081a7981 */ /* 0x000ea2000c1e1900 */
[----:B-1----:R-:W-:-:S06]  /*0950*/  IMAD.WIDE R18, R19, 0x4, R10 ;  /* 0x0000000413127825 */ /* 0x002fcc00078e020a */
[----:B------:R-:W2:Y:S04]  /*0960*/  LDG.E R18, desc[UR6][R18.64] ;  /* 0x0000000612127981 */ /* 0x000ea8000c1e1900 */
[----:B------:R-:W2:Y:S01]  /*0970*/  LDG.E R19, desc[UR6][R28.64+0x280] ;  /* 0x000280061c137981 */ /* 0x000ea2000c1e1900 */
[----:B---3--:R-:W-:-:S04]  /*0980*/  IMAD.WIDE R20, R21, 0x4, R10 ;  /* 0x0000000415147825 */ /* 0x008fc800078e020a */
[--C-:B----4-:R-:W-:Y:S01]  /*0990*/  IMAD.WIDE R12, R13, 0x4, R10.reuse ;  /* 0x000000040d0c7825 */ /* 0x110fe200078e020a */
[----:B------:R0:W3:Y:S03]  /*09a0*/  LDG.E R4, desc[UR6][R20.64] ;  /* 0x0000000614047981 */ /* 0x0000e6000c1e1900 */
[--C-:B-----5:R-:W-:Y:S01]  /*09b0*/  IMAD.WIDE R14, R15, 0x4, R10.reuse ;  /* 0x000000040f0e7825 */ /* 0x120fe200078e020a */
[----:B------:R-:W4:Y:S04]  /*09c0*/  LDG.E R28, desc[UR6][R8.64+0x180] ;  /* 0x00018006081c7981 */ /* 0x000f28000c1e1900 */
[----:B------:R-:W5:Y:S01]  /*09d0*/  LDG.E R13, desc[UR6][R12.64] ;  /* 0x000000060c0d7981 */ /* 0x000f62000c1e1900 */
[----:B--2---:R-:W-:-:S03]  /*09e0*/  IMAD.WIDE R16, R17, 0x4, R10 ;  /* 0x0000000411107825 */ /* 0x004fc600078e020a */
[----:B------:R-:W4:Y:S01]  /*09f0*/  LDG.E R15, desc[UR6][R14.64] ;  /* 0x000000060e0f7981 */ /* 0x000f22000c1e1900 */
[----:B0-----:R-:W-:-:S03]  /*0a00*/  IMAD.WIDE R20, R23, 0x4, R10 ;  /* 0x0000000417147825 */ /* 0x001fc600078e020a */
[----:B------:R-:W2:Y:S04]  /*0a10*/  LDG.E R16, desc[UR6][R16.64] ;  /* 0x0000000610107981 */ /* 0x000ea8000c1e1900 */
[----:B------:R-:W2:Y:S04]  /*0a20*/  LDG.E R12, desc[UR6][R8.64+0x280] ;  /* 0x00028006080c7981 */ /* 0x000ea8000c1e1900 */
[----:B------:R-:W2:Y:S04]  /*0a30*/  LDG.E R20, desc[UR6][R20.64] ;  /* 0x0000000614147981 */ /* 0x000ea8000c1e1900 */
[----:B------:R-:W2:Y:S01]  /*0a40*/  LDG.E R14, desc[UR6][R8.64+0x380] ;  /* 0x00038006080e7981 */ /* 0x000ea2000c1e1900 */
[----:B------:R-:W-:-:S03]  /*0a50*/  FFMA R22, R27, R18, R22 ;  /* 0x000000121b167223 */ /* 0x000fc60000000016 */
[----:B------:R-:W2:Y:S01]  /*0a60*/  LDG.E R27, desc[UR6][R8.64+0x200] ;  /* 0x00020006081b7981 */ /* 0x000ea2000c1e1900 */
[----:B------:R-:W-:-:S04]  /*0a70*/  IMAD.WIDE R18, R19, 0x4, R10 ;  /* 0x0000000413127825 */ /* 0x000fc800078e020a */
[----:B------:R-:W-:Y:S02]  /*0a80*/  IMAD.WIDE R10, R7, 0x4, R10 ;  /* 0x00000004070a7825 */ /* 0x000fe400078e020a */
[----:B------:R-:W2:Y:S04]  /*0a90*/  LDG.E R19, desc[UR6][R18.64] ;  /* 0x0000000612137981 */ /* 0x000ea8000c1e1900 */
[----:B------:R-:W2:Y:S04]  /*0aa0*/  LDG.E R7, desc[UR6][R8.64+0x300] ;  /* 0x0003000608077981 */ /* 0x000ea8000c1e1900 */
[----:B------:R-:W2:Y:S01]  /*0ab0*/  LDG.E R10, desc[UR6][R10.64] ;  /* 0x000000060a0a7981 */ /* 0x000ea2000c1e1900 */
[----:B---3--:R-:W-:-:S04]  /*0ac0*/  FFMA R25, R25, R4, R22 ;  /* 0x0000000419197223 */ /* 0x008fc80000000016 */
[----:B-----5:R-:W-:-:S04]  /*0ad0*/  FFMA R13, R26, R13, R25 ;  /* 0x0000000d1a0d7223 */ /* 0x020fc80000000019 */
[----:B----4-:R-:W-:Y:S01]  /*0ae0*/  FFMA R28, R28, R15, R13 ;  /* 0x0000000f1c1c7223 */ /* 0x010fe2000000000d */
[----:B------:R-:W-:-:S03]  /*0af0*/  IADD3 R5, PT, PT, R5, 0x100, RZ ;  /* 0x0000010005057810 */ /* 0x000fc60007ffe0ff */
[----:B--2---:R-:W-:-:S04]  /*0b00*/  FFMA R27, R27, R16, R28 ;  /* 0x000000101b1b7223 */ /* 0x004fc8000000001c */
[----:B------:R-:W-:-:S04]  /*0b10*/  FFMA R12, R12, R19, R27 ;  /* 0x000000130c0c7223 */ /* 0x000fc8000000001b */
[----:B------:R-:W-:-:S04]  /*0b20*/  FFMA R7, R7, R20, R12 ;  /* 0x0000001407077223 */ /* 0x000fc8000000000c */
[----:B------:R-:W-:-:S07]  /*0b30*/  FFMA R22, R14, R10, R7 ;  /* 0x0000000a0e167223 */ /* 0x000fce0000000007 */
.L_x_6:
[----:B------:R-:W-:Y:S05]  /*0b40*/  BSYNC.RECONVERGENT B1 ;  /* 0x0000000000017941 */ /* 0x000fea0003800200 */
.L_x_5:
[----:B------:R-:W-:Y:S05]  /*0b50*/  @!P1 BRA `(.L_x_1) ;  /* 0x0000000000c09947 */ /* 0x000fea0003800000 */
[----:B------:R-:W-:Y:S01]  /*0b60*/  ISETP.GE.U32.AND P0, PT, R24, 0x4, PT ;  /* 0x000000041800780c */ /* 0x000fe20003f06070 */
[----:B------:R-:W-:Y:S01]  /*0b70*/  BSSY.RECONVERGENT B1, `(.L_x_7) ;  /* 0x000001e000017945 */ /* 0x000fe20003800200 */
[----:B------:R-:W-:-:S04]  /*0b80*/  LOP3.LUT R6, R6, 0x3, RZ, 0xc0, !PT ;  /* 0x0000000306067812 */ /* 0x000fc800078ec0ff */
[----:B------:R-:W-:-:S07]  /*0b90*/  ISETP.NE.AND P1, PT, R6, RZ, PT ;  /* 0x000000ff0600720c */ /* 0x000fce0003f25270 */
[----:B------:R-:W-:Y:S06]  /*0ba0*/  @!P0 BRA `(.L_x_8) ;  /* 0x0000000000688947 */ /* 0x000fec0003800000 */
[----:B------:R-:W0:Y:S08]  /*0bb0*/  LDC.64 R8, c[0x0][0x390] ;  /* 0x0000e400ff087b82 */ /* 0x000e300000000a00 */
[----:B------:R-:W1:Y:S01]  /*0bc0*/  LDC.64 R10, c[0x0][0x398] ;  /* 0x0000e600ff0a7b82 */ /* 0x000e620000000a00 */
[----:B0-----:R-:W-:-:S07]  /*0bd0*/  IMAD.WIDE R16, R5, 0x4, R8 ;  /* 0x0000000405107825 */ /* 0x001fce00078e0208 */
[----:B------:R-:W0:Y:S01]  /*0be0*/  LDC.64 R8, c[0x0][0x3a0] ;  /* 0x0000e800ff087b82 */ /* 0x000e220000000a00 */
[----:B------:R-:W0:Y:S04]  /*0bf0*/  LDG.E R19, desc[UR6][R16.64] ;  /* 0x0000000610137981 */ /* 0x000e28000c1e1900 */
[----:B------:R-:W2:Y:S04]  /*0c00*/  LDG.E R13, desc[UR6][R16.64+0x80] ;  /* 0x00008006100d7981 */ /* 0x000ea8000c1e1900 */
[----:B------:R-:W3:Y:S04]  /*0c10*/  LDG.E R15, desc[UR6][R16.64+0x100] ;  /* 0x00010006100f7981 */ /* 0x000ee8000c1e1900 */
[----:B------:R-:W4:Y:S01]  /*0c20*/  LDG.E R21, desc[UR6][R16.64+0x180] ;  /* 0x0001800610157981 */ /* 0x000f22000c1e1900 */
[----:B-1----:R-:W-:-:S05]  /*0c30*/  IMAD.WIDE R10, R5, 0x4, R10 ;  /* 0x00000004050a7825 */ /* 0x002fca00078e020a */
[----:B------:R-:W5:Y:S04]  /*0c40*/  LDG.E R7, desc[UR6][R10.64] ;  /* 0x000000060a077981 */ /* 0x000f68000c1e1900 */
[----:B------:R-:W5:Y:S04]  /*0c50*/  LDG.E R4, desc[UR6][R10.64+0x80] ;  /* 0x000080060a047981 */ /* 0x000f68000c1e1900 */
[----:B------:R-:W5:Y:S01]  /*0c60*/  LDG.E R17, desc[UR6][R10.64+0x100] ;  /* 0x000100060a117981 */ /* 0x000f62000c1e1900 */
[----:B0-----:R-:W-:-:S04]  /*0c70*/  IMAD.WIDE R18, R19, 0x4, R8 ;  /* 0x0000000413127825 */ /* 0x001fc800078e0208 */
[--C-:B--2---:R-:W-:Y:S02]  /*0c80*/  IMAD.WIDE R12, R13, 0x4, R8.reuse ;  /* 0x000000040d0c7825 */ /* 0x104fe400078e0208 */
[----:B------:R-:W5:Y:S02]  /*0c90*/  LDG.E R18, desc[UR6][R18.64] ;  /* 0x0000000612127981 */ /* 0x000f64000c1e1900 */
[--C-:B---3--:R-:W-:Y:S02]  /*0ca0*/  IMAD.WIDE R14, R15, 0x4, R8.reuse ;  /* 0x000000040f0e7825 */ /* 0x108fe400078e0208 */
[----:B------:R-:W2:Y:S02]  /*0cb0*/  LDG.E R12, desc[UR6][R12.64] ;  /* 0x000000060c0c7981 */ /* 0x000ea4000c1e1900 */
[----:B----4-:R-:W-:Y:S02]  /*0cc0*/  IMAD.WIDE R8, R21, 0x4, R8 ;  /* 0x0000000415087825 */ /* 0x010fe400078e0208 */
[----:B------:R-:W3:Y:S04]  /*0cd0*/  LDG.E R14, desc[UR6][R14.64] ;  /* 0x000000060e0e7981 */ /* 0x000ee8000c1e1900 */
[----:B------:R-:W4:Y:S04]  /*0ce0*/  LDG.E R21, desc[UR6][R10.64+0x180] ;  /* 0x000180060a157981 */ /* 0x000f28000c1e1900 */
[----:B------:R-:W4:Y:S01]  /*0cf0*/  LDG.E R8, desc[UR6][R8.64] ;  /* 0x0000000608087981 */ /* 0x000f22000c1e1900 */
[----:B------:R-:W-:Y:S01]  /*0d00*/  IADD3 R5, PT, PT, R5, 0x80, RZ ;  /* 0x0000008005057810 */ /* 0x000fe20007ffe0ff */
[----:B-----5:R-:W-:-:S04]  /*0d10*/  FFMA R7, R7, R18, R22 ;  /* 0x0000001207077223 */ /* 0x020fc80000000016 */
[----:B--2---:R-:W-:-:S04]  /*0d20*/  FFMA R4, R4, R12, R7 ;  /* 0x0000000c04047223 */ /* 0x004fc80000000007 */
[----:B---3--:R-:W-:-:S04]  /*0d30*/  FFMA R4, R17, R14, R4 ;  /* 0x0000000e11047223 */ /* 0x008fc80000000004 */
[----:B----4-:R-:W-:-:S07]  /*0d40*/  FFMA R22, R21, R8, R4 ;  /* 0x0000000815167223 */ /* 0x010fce0000000004 */
.L_x_8:
[----:B------:R-:W-:Y:S05]  /*0d50*/  BSYNC.RECONVERGENT B1 ;  /* 0x0000000000017941 */ /* 0x000fea0003800200 */
.L_x_7:
[----:B------:R-:W-:Y:S05]  /*0d60*/  @!P1 BRA `(.L_x_1) ;  /* 0x00000000003c9947 */ /* 0x000fea0003800000 */
[----:B------:R-:W0:Y:S01]  /*0d70*/  LDC.64 R8, c[0x0][0x3a0] ;  /* 0x0000e800ff087b82 */ /* 0x000e220000000a00 */
[----:B------:R-:W-:-:S07]  /*0d80*/  IADD3 R4, PT, PT, -R6, RZ, RZ ;  /* 0x000000ff06047210 */ /* 0x000fce0007ffe1ff */
[----:B------:R-:W1:Y:S08]  /*0d90*/  LDC.64 R10, c[0x0][0x390] ;  /* 0x0000e400ff0a7b82 */ /* 0x000e700000000a00 */
[----:B------:R-:W2:Y:S02]  /*0da0*/  LDC.64 R12, c[0x0][0x398] ;  /* 0x0000e600ff0c7b82 */ /* 0x000ea40000000a00 */
.L_x_9:
[----:B-1----:R-:W-:-:S06]  /*0db0*/  IMAD.WIDE R6, R5, 0x4, R10 ;  /* 0x0000000405067825 */ /* 0x002fcc00078e020a */
[----:B------:R-:W0:Y:S01]  /*0dc0*/  LDG.E R7, desc[UR6][R6.64] ;  /* 0x0000000606077981 */ /* 0x000e22000c1e1900 */
[----:B--2---:R-:W-:-:S06]  /*0dd0*/  IMAD.WIDE R14, R5, 0x4, R12 ;  /* 0x00000004050e7825 */ /* 0x004fcc00078e020c */
[----:B------:R-:W2:Y:S01]  /*0de0*/  LDG.E R15, desc[UR6][R14.64] ;  /* 0x000000060e0f7981 */ /* 0x000ea2000c1e1900 */
[----:B------:R-:W-:Y:S01]  /*0df0*/  IADD3 R4, PT, PT, R4, 0x1, RZ ;  /* 0x0000000104047810 */ /* 0x000fe20007ffe0ff */
[----:B0-----:R-:W-:-:S06]  /*0e00*/  IMAD.WIDE R16, R7, 0x4, R8 ;  /* 0x0000000407107825 */ /* 0x001fcc00078e0208 */
[----:B------:R-:W2:Y:S01]  /*0e10*/  LDG.E R16, desc[UR6][R16.64] ;  /* 0x0000000610107981 */ /* 0x000ea2000c1e1900 */
[----:B------:R-:W-:Y:S02]  /*0e20*/  ISETP.NE.AND P0, PT, R4, RZ, PT ;  /* 0x000000ff0400720c */ /* 0x000fe40003f05270 */
[----:B------:R-:W-:Y:S01]  /*0e30*/  IADD3 R5, PT, PT, R5, 0x20, RZ ;  /* 0x0000002005057810 */ /* 0x000fe20007ffe0ff */
[----:B--2---:R-:W-:-:S10]  /*0e40*/  FFMA R22, R15, R16, R22 ;  /* 0x000000100f167223 */ /* 0x004fd40000000016 */
[----:B------:R-:W-:Y:S05]  /*0e50*/  @P0 BRA `(.L_x_9) ;  /* 0xfffffffc00d40947 */ /* 0x000fea000383ffff */
.L_x_1:
[----:B------:R-:W-:Y:S05]  /*0e60*/  BSYNC.RECONVERGENT B0 ;  /* 0x0000000000007941 */ /* 0x000fea0003800200 */
.L_x_0:
[----:B------:R-:W0:Y:S01]  /*0e70*/  S2UR UR5, SR_CgaCtaId ;  /* 0x00000000000579c3 */ /* 0x000e220000008800 */
[----:B------:R-:W-:Y:S01]  /*0e80*/  UMOV UR4, 0x400 ;  /* 0x0000040000047882 */ /* 0x000fe20000000000 */
[----:B------:R-:W-:Y:S01]  /*0e90*/  ISETP.GT.U32.AND P0, PT, R3, 0xf, PT ;  /* 0x0000000f0300780c */ /* 0x000fe20003f04070 */
[----:B0-----:R-:W-:-:S06]  /*0ea0*/  ULEA UR4, UR5, UR4, 0x18 ;  /* 0x0000000405047291 */ /* 0x001fcc000f8ec0ff */
[----:B------:R-:W-:-:S05]  /*0eb0*/  LEA R7, R0, UR4, 0x2 ;  /* 0x0000000400077c11 */ /* 0x000fca000f8e10ff */
[----:B------:R0:W-:Y:S01]  /*0ec0*/  STS [R7], R22 ;  /* 0x0000001607007388 */ /* 0x0001e20000000800 */
[----:B------:R-:W-:Y:S05]  /*0ed0*/  @P0 EXIT ;  /* 0x000000000000094d */ /* 0x000fea0003800000 */
[----:B------:R-:W-:Y:S01]  /*0ee0*/  LDS R0, [R7+0x40] ;  /* 0x0000400007007984 */ /* 0x000fe20000000800 */
[----:B------:R-:W-:-:S03]  /*0ef0*/  ISETP.GT.U32.AND P0, PT, R3, 0x7, PT ;  /* 0x000000070300780c */ /* 0x000fc60003f04070 */
[----:B------:R-:W1:Y:S02]  /*0f00*/  LDS R5, [R7] ;  /* 0x0000000007057984 */ /* 0x000e640000000800 */
[----:B-1----:R-:W-:-:S05]  /*0f10*/  FADD R0, R0, R5 ;  /* 0x0000000500007221 */ /* 0x002fca0000000000 */
[----:B------:R1:W-:Y:S03]  /*0f20*/  STS [R7], R0 ;  /* 0x0000000007007388 */ /* 0x0003e60000000800 */
[----:B------:R-:W-:Y:S05]  /*0f30*/  @P0 EXIT ;  /* 0x000000000000094d */ /* 0x000fea0003800000 */
[----:B-1----:R-:W-:Y:S01]  /*0f40*/  LDS R0, [R7+0x20] ;  /* 0x0000200007007984 */ /* 0x002fe20000000800 */
        /* <DEDUP_REMOVED lines=12> */
[----:B------:R-:W-:-:S03]  /*1010*/  ISETP.NE.AND P0, PT, R3, RZ, PT ;  /* 0x000000ff0300720c */ /* 0x000fc60003f05270 */
[----:B------:R-:W1:Y:S02]  /*1020*/  LDS R5, [R7] ;  /* 0x0000000007057984 */ /* 0x000e640000000800 */
[----:B-1----:R-:W-:-:S05]  /*1030*/  FADD R0, R0, R5 ;  /* 0x0000000500007221 */ /* 0x002fca0000000000 */
[----:B------:R1:W-:Y:S03]  /*1040*/  STS [R7], R0 ;  /* 0x0000000007007388 */ /* 0x0003e60000000800 */
[----:B------:R-:W-:Y:S05]  /*1050*/  @P0 EXIT ;  /* 0x000000000000094d */ /* 0x000fea0003800000 */
[----:B-1----:R-:W-:Y:S01]  /*1060*/  LDS R0, [R7+0x4] ;  /* 0x0000040007007984 */ /* 0x002fe20000000800 */
[----:B------:R-:W1:Y:S03]  /*1070*/  LDC.64 R4, c[0x0][0x3a8] ;  /* 0x0000ea00ff047b82 */ /* 0x000e660000000a00 */
[----:B------:R-:W2:Y:S02]  /*1080*/  LDS R3, [R7] ;  /* 0x0000000007037984 */ /* 0x000ea40000000800 */
[----:B--2---:R-:W-:Y:S01]  /*1090*/  FADD R0, R0, R3 ;  /* 0x0000000300007221 */ /* 0x004fe20000000000 */
[----:B-1----:R-:W-:-:S04]  /*10a0*/  IMAD.WIDE.U32 R2, R2, 0x4, R4 ;  /* 0x0000000402027825 */ /* 0x002fc800078e0004 */
[----:B------:R-:W-:Y:S04]  /*10b0*/  STS [R7], R0 ;  /* 0x0000000007007388 */ /* 0x000fe80000000800 */
[----:B------:R-:W1:Y:S04]  /*10c0*/  LDS R9, [R7] ;  /* 0x0000000007097984 */ /* 0x000e680000000800 */
[----:B-1----:R-:W-:Y:S01]  /*10d0*/  STG.E desc[UR6][R2.64], R9 ;  /* 0x0000000902007986 */ /* 0x002fe2000c101906 */
[----:B------:R-:W-:Y:S05]  /*10e0*/  EXIT ;  /* 0x000000000000794d */ /* 0x000fea0003800000 */
.L_x_10:
[----:B------:R-:W-:-:S00]  /*10f0*/  BRA `(.L_x_10) ;  /* 0xfffffffc00fc7947 */ /* 0x000fc0000383ffff */
[----:B------:R-:W-:-:S00]  /*1100*/  NOP ;  /* 0x0000000000007918 */ /* 0x000fc00000000000 */
[----:B------:R-:W-:-:S00]  /*1110*/  NOP ;  /* 0x0000000000007918 */ /* 0x000fc00000000000 */
[----:B------:R-:W-:-:S00]  /*1120*/  NOP ;  /* 0x0000000000007918 */ /* 0x000fc00000000000 */
[----:B------:R-:W-:-:S00]  /*1130*/  NOP ;  /* 0x0000000000007918 */ /* 0x000fc00000000000 */
[----:B------:R-:W-:-:S00]  /*1140*/  NOP ;  /* 0x0000000000007918 */ /* 0x000fc00000000000 */
[----:B------:R-:W-:-:S00]  /*1150*/  NOP ;  /* 0x0000000000007918 */ /* 0x000fc00000000000 */
[----:B------:R-:W-:-:S00]  /*1160*/  NOP ;  /* 0x0000000000007918 */ /* 0x000fc00000000000 */
[----:B------:R-:W-:-:S00]  /*1170*/  NOP ;  /* 0x0000000000007918 */ /* 0x000fc00000000000 */
.L_x_11:


//--------------------- .nv.shared._Z15spmv_csr_kerneliPiS_PfS0_S0_ --------------------------
	.section	.nv.shared._Z15spmv_csr_kerneliPiS_PfS0_S0_,"aw",@nobits
	.sectionflags	@""
	.align	4
.nv.shared._Z15spmv_csr_kerneliPiS_PfS0_S0_:
	.zero		5120


//--------------------- .nv.shared.reserved.0     --------------------------
	.section	.nv.shared.reserved.0,"aw",@nobits
	.weak		__nv_reservedSMEM_offset_0_alias
	.size		__nv_reservedSMEM_offset_0_alias, 0, 64
	.other		__nv_reservedSMEM_offset_0_alias,@"STO_CUDA_RESERVED_SHARED STV_DEFAULT"
__nv_reservedSMEM_offset_0_alias:
	.zero		0
	.zero		64


//--------------------- .nv.constant0._Z15spmv_csr_kerneliPiS_PfS0_S0_ --------------------------
	.section	.nv.constant0._Z15spmv_csr_kerneliPiS_PfS0_S0_,"a",@progbits
	.sectionflags	@""
	.align	4
.nv.constant0._Z15spmv_csr_kerneliPiS_PfS0_S0_:
	.zero		944


//--------------------- SYMBOLS --------------------------

	.type		.nv.reservedSmem.offset0,@object
	.size		.nv.reservedSmem.offset0,0x4
	.type		.nv.reservedSmem.cap,@object
	.size		.nv.reservedSmem.cap,0x4
